//
// Generated by NVIDIA NVVM Compiler
//
// Compiler Build ID: CL-36424714
// Cuda compilation tools, release 13.0, V13.0.88
// Based on NVVM 20.0.0
//

.version 9.0
.target sm_100
.address_size 64

.extern .shared .align 16 .b8 _ZN32_GLOBAL__N__b803ed85_4_k_cu_main15shared_inv_freqE[];

.entry _ZN32_GLOBAL__N__b803ed85_4_k_cu_main14RopeBf16KernelILi8ELi16EEEvPK13__nv_bfloat16PS1_iif(
	.param .u64 .ptr .align 1 _ZN32_GLOBAL__N__b803ed85_4_k_cu_main14RopeBf16KernelILi8ELi16EEEvPK13__nv_bfloat16PS1_iif_param_0,
	.param .u64 .ptr .align 1 _ZN32_GLOBAL__N__b803ed85_4_k_cu_main14RopeBf16KernelILi8ELi16EEEvPK13__nv_bfloat16PS1_iif_param_1,
	.param .u32 _ZN32_GLOBAL__N__b803ed85_4_k_cu_main14RopeBf16KernelILi8ELi16EEEvPK13__nv_bfloat16PS1_iif_param_2,
	.param .u32 _ZN32_GLOBAL__N__b803ed85_4_k_cu_main14RopeBf16KernelILi8ELi16EEEvPK13__nv_bfloat16PS1_iif_param_3,
	.param .f32 _ZN32_GLOBAL__N__b803ed85_4_k_cu_main14RopeBf16KernelILi8ELi16EEEvPK13__nv_bfloat16PS1_iif_param_4
)
{
	.reg .pred 	%p<24>;
	.reg .b16 	%rs<9>;
	.reg .b32 	%r<48>;
	.reg .b32 	%f<130>;
	.reg .b64 	%rd<11>;

	ld.param.u64 	%rd1, [_ZN32_GLOBAL__N__b803ed85_4_k_cu_main14RopeBf16KernelILi8ELi16EEEvPK13__nv_bfloat16PS1_iif_param_0];
	ld.param.u64 	%rd2, [_ZN32_GLOBAL__N__b803ed85_4_k_cu_main14RopeBf16KernelILi8ELi16EEEvPK13__nv_bfloat16PS1_iif_param_1];
	ld.param.u32 	%r6, [_ZN32_GLOBAL__N__b803ed85_4_k_cu_main14RopeBf16KernelILi8ELi16EEEvPK13__nv_bfloat16PS1_iif_param_2];
	ld.param.u32 	%r7, [_ZN32_GLOBAL__N__b803ed85_4_k_cu_main14RopeBf16KernelILi8ELi16EEEvPK13__nv_bfloat16PS1_iif_param_3];
	ld.param.f32 	%f10, [_ZN32_GLOBAL__N__b803ed85_4_k_cu_main14RopeBf16KernelILi8ELi16EEEvPK13__nv_bfloat16PS1_iif_param_4];
	mov.u32 	%r8, %ctaid.y;
	shl.b32 	%r1, %r8, 4;
	mov.u32 	%r2, %tid.x;
	setp.ge.s32 	%p1, %r2, %r6;
	mov.f32 	%f129, 0f3F800000;
	@%p1 bra 	$L__BB0_10;
	shr.u32 	%r9, %r2, 1;
	cvt.rn.f32.u32 	%f12, %r9;
	mul.f32 	%f13, %f12, 0fC0000000;
	cvt.rn.f32.u32 	%f14, %r6;
	div.rn.f32 	%f15, %f13, %f14;
	mul.f32 	%f16, %f15, 0f3F000000;
	cvt.rzi.f32.f32 	%f17, %f16;
	add.f32 	%f18, %f17, %f17;
	sub.f32 	%f19, %f15, %f18;
	abs.f32 	%f2, %f19;
	abs.f32 	%f3, %f10;
	setp.lt.f32 	%p2, %f3, 0f00800000;
	mul.f32 	%f20, %f3, 0f4B800000;
	selp.f32 	%f21, %f20, %f3, %p2;
	selp.f32 	%f22, 0fC1C00000, 0f00000000, %p2;
	mov.b32 	%r10, %f21;
	add.s32 	%r11, %r10, -1060439283;
	and.b32  	%r12, %r11, -8388608;
	sub.s32 	%r13, %r10, %r12;
	mov.b32 	%f23, %r13;
	cvt.rn.f32.s32 	%f24, %r12;
	fma.rn.f32 	%f25, %f24, 0f34000000, %f22;
	add.f32 	%f26, %f23, 0fBF800000;
	add.f32 	%f27, %f23, 0f3F800000;
	rcp.approx.ftz.f32 	%f28, %f27;
	add.f32 	%f29, %f26, %f26;
	mul.f32 	%f30, %f29, %f28;
	mul.f32 	%f31, %f30, %f30;
	sub.f32 	%f32, %f26, %f30;
	add.f32 	%f33, %f32, %f32;
	neg.f32 	%f34, %f30;
	fma.rn.f32 	%f35, %f34, %f26, %f33;
	mul.rn.f32 	%f36, %f28, %f35;
	fma.rn.f32 	%f37, %f31, 0f3A2C32E4, 0f3B52E7DB;
	fma.rn.f32 	%f38, %f37, %f31, 0f3C93BB73;
	fma.rn.f32 	%f39, %f38, %f31, 0f3DF6384F;
	mul.rn.f32 	%f40, %f39, %f31;
	fma.rn.f32 	%f41, %f30, 0f3FB8AA3B, %f25;
	sub.f32 	%f42, %f25, %f41;
	fma.rn.f32 	%f43, %f30, 0f3FB8AA3B, %f42;
	fma.rn.f32 	%f44, %f36, 0f3FB8AA3B, %f43;
	fma.rn.f32 	%f45, %f30, 0f32A55E34, %f44;
	mul.f32 	%f46, %f40, 0f40400000;
	fma.rn.f32 	%f47, %f46, %f36, %f45;
	fma.rn.f32 	%f48, %f40, %f30, %f47;
	add.rn.f32 	%f49, %f41, %f48;
	neg.f32 	%f50, %f41;
	add.rn.f32 	%f51, %f49, %f50;
	neg.f32 	%f52, %f51;
	add.rn.f32 	%f53, %f48, %f52;
	mul.rn.f32 	%f54, %f49, %f15;
	neg.f32 	%f55, %f54;
	fma.rn.f32 	%f56, %f49, %f15, %f55;
	fma.rn.f32 	%f57, %f53, %f15, %f56;
	cvt.rni.f32.f32 	%f58, %f54;
	sub.f32 	%f59, %f54, %f58;
	add.f32 	%f60, %f59, %f57;
	fma.rn.f32 	%f61, %f60, 0f391FCB8E, 0f3AAF85ED;
	fma.rn.f32 	%f62, %f61, %f60, 0f3C1D9856;
	fma.rn.f32 	%f63, %f62, %f60, 0f3D6357BB;
	fma.rn.f32 	%f64, %f63, %f60, 0f3E75FDEC;
	fma.rn.f32 	%f65, %f64, %f60, 0f3F317218;
	fma.rn.f32 	%f66, %f65, %f60, 0f3F800000;
	cvt.rzi.s32.f32 	%r14, %f58;
	setp.gt.f32 	%p3, %f58, 0f00000000;
	selp.b32 	%r15, 0, -2097152000, %p3;
	add.s32 	%r16, %r15, 2130706432;
	mov.b32 	%f67, %r16;
	mul.f32 	%f68, %f66, %f67;
	shl.b32 	%r17, %r14, 23;
	sub.s32 	%r18, %r17, %r15;
	mov.b32 	%f69, %r18;
	mul.f32 	%f70, %f68, %f69;
	abs.f32 	%f71, %f54;
	setp.gt.f32 	%p4, %f71, 0f43180000;
	setp.lt.f32 	%p5, %f54, 0f00000000;
	selp.f32 	%f72, 0f00000000, 0f7F800000, %p5;
	selp.f32 	%f4, %f72, %f70, %p4;
	setp.eq.f32 	%p6, %f10, 0f3F800000;
	setp.eq.f32 	%p7, %f15, 0f00000000;
	or.pred  	%p8, %p6, %p7;
	@%p8 bra 	$L__BB0_9;
	setp.num.f32 	%p9, %f3, %f3;
	abs.f32 	%f73, %f15;
	setp.num.f32 	%p10, %f73, %f73;
	and.pred  	%p11, %p9, %p10;
	@%p11 bra 	$L__BB0_4;
	add.rn.f32 	%f129, %f10, %f15;
	bra.uni 	$L__BB0_9;
$L__BB0_4:
	setp.neu.f32 	%p12, %f10, 0f00000000;
	setp.neu.f32 	%p13, %f3, 0f7F800000;
	and.pred  	%p14, %p12, %p13;
	@%p14 bra 	$L__BB0_6;
	setp.neu.f32 	%p21, %f2, 0f3F800000;
	add.f32 	%f78, %f10, %f10;
	mov.b32 	%r19, %f78;
	setp.lt.f32 	%p22, %f15, 0f00000000;
	xor.b32  	%r20, %r19, 2139095040;
	selp.b32 	%r21, %r20, %r19, %p22;
	and.b32  	%r22, %r21, 2147483647;
	selp.b32 	%r23, %r22, %r21, %p21;
	mov.b32 	%f129, %r23;
	bra.uni 	$L__BB0_9;
$L__BB0_6:
	setp.eq.f32 	%p15, %f10, 0fBF800000;
	setp.eq.f32 	%p16, %f73, 0f7F800000;
	and.pred  	%p17, %p15, %p16;
	@%p17 bra 	$L__BB0_9;
	setp.geu.f32 	%p18, %f10, 0f00000000;
	mov.f32 	%f129, %f4;
	@%p18 bra 	$L__BB0_9;
	setp.neu.f32 	%p19, %f2, 0f3F800000;
	neg.f32 	%f75, %f4;
	selp.f32 	%f76, %f4, %f75, %p19;
	cvt.rmi.f32.f32 	%f77, %f15;
	setp.neu.f32 	%p20, %f15, %f77;
	selp.f32 	%f129, 0f7FFFFFFF, %f76, %p20;
$L__BB0_9:
	shl.b32 	%r24, %r2, 2;
	mov.u32 	%r25, _ZN32_GLOBAL__N__b803ed85_4_k_cu_main15shared_inv_freqE;
	add.s32 	%r26, %r25, %r24;
	st.shared.f32 	[%r26], %f129;
$L__BB0_10:
	bar.sync 	0;
	shr.s32 	%r27, %r6, 31;
	shr.u32 	%r28, %r27, 29;
	add.s32 	%r29, %r6, %r28;
	shr.s32 	%r30, %r29, 3;
	div.s32 	%r3, %r2, %r30;
	mul.lo.s32 	%r31, %r3, %r30;
	sub.s32 	%r4, %r2, %r31;
	add.s32 	%r5, %r3, %r1;
	setp.ge.s32 	%p23, %r5, %r7;
	@%p23 bra 	$L__BB0_12;
	shl.b32 	%r36, %r4, 3;
	mad.lo.s32 	%r37, %r3, %r6, %r36;
	cvt.s64.s32 	%rd3, %r37;
	mov.u32 	%r38, %ctaid.z;
	mad.lo.s32 	%r39, %r7, %r38, %r1;
	mul.lo.s32 	%r40, %r39, %r6;
	cvt.s64.s32 	%rd4, %r40;
	add.s64 	%rd5, %rd3, %rd4;
	cvta.to.global.u64 	%rd6, %rd1;
	shl.b64 	%rd7, %rd5, 1;
	add.s64 	%rd8, %rd6, %rd7;
	ld.global.nc.v4.u32 	{%r41, %r42, %r43, %r44}, [%rd8];
	cvt.rn.f32.s32 	%f95, %r5;
	shl.b32 	%r45, %r4, 5;
	mov.u32 	%r46, _ZN32_GLOBAL__N__b803ed85_4_k_cu_main15shared_inv_freqE;
	add.s32 	%r47, %r46, %r45;
	.pragma "used_bytes_mask 3855";
	ld.shared.v4.f32 	{%f96, %f97, %f98, %f99}, [%r47];
	mul.f32 	%f100, %f96, %f95;
	mul.f32 	%f101, %f98, %f95;
	.pragma "used_bytes_mask 3855";
	ld.shared.v4.f32 	{%f102, %f103, %f104, %f105}, [%r47+16];
	mul.f32 	%f106, %f102, %f95;
	mul.f32 	%f107, %f104, %f95;
	sin.approx.f32 	%f108, %f100;
	cos.approx.f32 	%f109, %f100;
	sin.approx.f32 	%f110, %f101;
	cos.approx.f32 	%f111, %f101;
	sin.approx.f32 	%f112, %f106;
	cos.approx.f32 	%f113, %f106;
	sin.approx.f32 	%f114, %f107;
	cos.approx.f32 	%f115, %f107;
	mov.b32 	{%rs1, %rs2}, %r41;
	// begin inline asm
	{ cvt.f32.bf16 %f79, %rs1;}

	// end inline asm
	// begin inline asm
	{ cvt.f32.bf16 %f80, %rs2;}

	// end inline asm
	mov.b32 	{%rs3, %rs4}, %r42;
	// begin inline asm
	{ cvt.f32.bf16 %f81, %rs3;}

	// end inline asm
	// begin inline asm
	{ cvt.f32.bf16 %f82, %rs4;}

	// end inline asm
	mov.b32 	{%rs5, %rs6}, %r43;
	// begin inline asm
	{ cvt.f32.bf16 %f83, %rs5;}

	// end inline asm
	// begin inline asm
	{ cvt.f32.bf16 %f84, %rs6;}

	// end inline asm
	mov.b32 	{%rs7, %rs8}, %r44;
	// begin inline asm
	{ cvt.f32.bf16 %f85, %rs7;}

	// end inline asm
	// begin inline asm
	{ cvt.f32.bf16 %f86, %rs8;}

	// end inline asm
	mul.f32 	%f116, %f109, %f79;
	mul.f32 	%f117, %f108, %f80;
	sub.f32 	%f87, %f116, %f117;
	mul.f32 	%f118, %f109, %f80;
	fma.rn.f32 	%f88, %f108, %f79, %f118;
	// begin inline asm
	{ cvt.rn.bf16x2.f32 %r32, %f88, %f87;}

	// end inline asm
	mul.f32 	%f119, %f111, %f81;
	mul.f32 	%f120, %f110, %f82;
	sub.f32 	%f89, %f119, %f120;
	mul.f32 	%f121, %f111, %f82;
	fma.rn.f32 	%f90, %f110, %f81, %f121;
	// begin inline asm
	{ cvt.rn.bf16x2.f32 %r33, %f90, %f89;}

	// end inline asm
	mul.f32 	%f122, %f113, %f83;
	mul.f32 	%f123, %f112, %f84;
	sub.f32 	%f91, %f122, %f123;
	mul.f32 	%f124, %f113, %f84;
	fma.rn.f32 	%f92, %f112, %f83, %f124;
	// begin inline asm
	{ cvt.rn.bf16x2.f32 %r34, %f92, %f91;}

	// end inline asm
	mul.f32 	%f125, %f115, %f85;
	mul.f32 	%f126, %f114, %f86;
	sub.f32 	%f93, %f125, %f126;
	mul.f32 	%f127, %f115, %f86;
	fma.rn.f32 	%f94, %f114, %f85, %f127;
	// begin inline asm
	{ cvt.rn.bf16x2.f32 %r35, %f94, %f93;}

	// end inline asm
	cvta.to.global.u64 	%rd9, %rd2;
	add.s64 	%rd10, %rd9, %rd7;
	st.global.v4.u32 	[%rd10], {%r32, %r33, %r34, %r35};
$L__BB0_12:
	ret;

}


// ===== COMPILED SASS (sm_100) =====

	.target	sm_100

	.elftype	@"ET_EXEC"


//--------------------- .note.nv.tkinfo           --------------------------
	.section	.note.nv.tkinfo,"",@"SHT_NOTE"
	.sectionflags	@"SHF_NOTE_NV_TKINFO"
	.tkinfo
        /*0018*/ 	.word	0x00000002
        /*0030*/ 	.string	""
        /*0030*/ 	.string	"ptxas"
        /*0030*/ 	.string	"Cuda compilation tools, release 13.0, V13.0.88"
        /*0030*/ 	.string	"Build cuda_13.0.r13.0/compiler.36424714_0"
        /*0030*/ 	.string	"-arch sm_100 -m 64 "



//--------------------- .note.nv.cuinfo           --------------------------
	.section	.note.nv.cuinfo,"",@"SHT_NOTE"
	.sectionflags	@"SHF_NOTE_NV_CUINFO"
        /*0018*/ 	.short	0x0002
        /*001a*/ 	.short	0x0064
        /*001c*/ 	.short	0x0082
	.zero		2


//--------------------- .nv.info                  --------------------------
	.section	.nv.info,"",@"SHT_CUDA_INFO"
	.align	4


	//----- nvinfo : EIATTR_REGCOUNT
	.align		4
        /*0000*/ 	.byte	0x04, 0x2f
        /*0002*/ 	.short	(.L_1 - .L_0)
	.align		4
.L_0:
        /*0004*/ 	.word	index@(_ZN32_GLOBAL__N__b803ed85_4_k_cu_main14RopeBf16KernelILi8ELi16EEEvPK13__nv_bfloat16PS1_iif)
        /*0008*/ 	.word	0x00000017


	//----- nvinfo : EIATTR_FRAME_SIZE
	.align		4
.L_1:
        /*000c*/ 	.byte	0x04, 0x11
        /*000e*/ 	.short	(.L_3 - .L_2)
	.align		4
.L_2:
        /*0010*/ 	.word	index@($__internal_0_$__cuda_sm3x_div_rn_noftz_f32_slowpath)
        /*0014*/ 	.word	0x00000000


	//----- nvinfo : EIATTR_FRAME_SIZE
	.align		4
.L_3:
        /*0018*/ 	.byte	0x04, 0x11
        /*001a*/ 	.short	(.L_5 - .L_4)
	.align		4
.L_4:
        /*001c*/ 	.word	index@(_ZN32_GLOBAL__N__b803ed85_4_k_cu_main14RopeBf16KernelILi8ELi16EEEvPK13__nv_bfloat16PS1_iif)
        /*0020*/ 	.word	0x00000000


	//----- nvinfo : EIATTR_MIN_STACK_SIZE
	.align		4
.L_5:
        /*0024*/ 	.byte	0x04, 0x12
        /*0026*/ 	.short	(.L_7 - .L_6)
	.align		4
.L_6:
        /*0028*/ 	.word	index@(_ZN32_GLOBAL__N__b803ed85_4_k_cu_main14RopeBf16KernelILi8ELi16EEEvPK13__nv_bfloat16PS1_iif)
        /*002c*/ 	.word	0x00000000
.L_7:


//--------------------- .nv.compat                --------------------------
	.section	.nv.compat,"",@"SHT_CUDA_COMPAT_INFO"
	.align	4
        /*0000*/ 	.byte	0x02, 0x09, 0x00, 0x00, 0x02, 0x02, 0x01, 0x00, 0x02, 0x05, 0x05, 0x00, 0x03, 0x07, 0x01, 0x01
        /*0010*/ 	.byte	0x02, 0x03, 0x00, 0x00, 0x02, 0x06, 0x01, 0x00, 0x04, 0x0b, 0x08, 0x00, 0x01, 0x00, 0x00, 0x00
        /*0020*/ 	.byte	0x00, 0x00, 0x00, 0x00


//--------------------- .nv.info._ZN32_GLOBAL__N__b803ed85_4_k_cu_main14RopeBf16KernelILi8ELi16EEEvPK13__nv_bfloat16PS1_iif --------------------------
	.section	.nv.info._ZN32_GLOBAL__N__b803ed85_4_k_cu_main14RopeBf16KernelILi8ELi16EEEvPK13__nv_bfloat16PS1_iif,"",@"SHT_CUDA_INFO"
	.sectionflags	@""
	.align	4


	//----- nvinfo : EIATTR_CUDA_API_VERSION
	.align		4
        /*0000*/ 	.byte	0x04, 0x37
        /*0002*/ 	.short	(.L_9 - .L_8)
.L_8:
        /*0004*/ 	.word	0x00000082


	//----- nvinfo : EIATTR_KPARAM_INFO
	.align		4
.L_9:
        /*0008*/ 	.byte	0x04, 0x17
        /*000a*/ 	.short	(.L_11 - .L_10)
.L_10:
        /*000c*/ 	.word	0x00000000
        /*0010*/ 	.short	0x0004
        /*0012*/ 	.short	0x0018
        /*0014*/ 	.byte	0x00, 0xf0, 0x11, 0x00


	//----- nvinfo : EIATTR_KPARAM_INFO
	.align		4
.L_11:
        /*0018*/ 	.byte	0x04, 0x17
        /*001a*/ 	.short	(.L_13 - .L_12)
.L_12:
        /*001c*/ 	.word	0x00000000
        /*0020*/ 	.short	0x0003
        /*0022*/ 	.short	0x0014
        /*0024*/ 	.byte	0x00, 0xf0, 0x11, 0x00


	//----- nvinfo : EIATTR_KPARAM_INFO
	.align		4
.L_13:
        /*0028*/ 	.byte	0x04, 0x17
        /*002a*/ 	.short	(.L_15 - .L_14)
.L_14:
        /*002c*/ 	.word	0x00000000
        /*0030*/ 	.short	0x0002
        /*0032*/ 	.short	0x0010
        /*0034*/ 	.byte	0x00, 0xf0, 0x11, 0x00


	//----- nvinfo : EIATTR_KPARAM_INFO
	.align		4
.L_15:
        /*0038*/ 	.byte	0x04, 0x17
        /*003a*/ 	.short	(.L_17 - .L_16)
.L_16:
        /*003c*/ 	.word	0x00000000
        /*0040*/ 	.short	0x0001
        /*0042*/ 	.short	0x0008
        /*0044*/ 	.byte	0x00, 0xf5, 0x21, 0x00


	//----- nvinfo : EIATTR_KPARAM_INFO
	.align		4
.L_17:
        /*0048*/ 	.byte	0x04, 0x17
        /*004a*/ 	.short	(.L_19 - .L_18)
.L_18:
        /*004c*/ 	.word	0x00000000
        /*0050*/ 	.short	0x0000
        /*0052*/ 	.short	0x0000
        /*0054*/ 	.byte	0x00, 0xf5, 0x21, 0x00


	//----- nvinfo : EIATTR_SPARSE_MMA_MASK
	.align		4
.L_19:
        /*0058*/ 	.byte	0x03, 0x50
        /*005a*/ 	.short	0x0000


	//----- nvinfo : EIATTR_MAXREG_COUNT
	.align		4
        /*005c*/ 	.byte	0x03, 0x1b
        /*005e*/ 	.short	0x00ff


	//----- nvinfo : EIATTR_NUM_BARRIERS
	.align		4
        /*0060*/ 	.byte	0x02, 0x4c
        /*0062*/ 	.byte	0x01
	.zero		1


	//----- nvinfo : EIATTR_MERCURY_ISA_VERSION
	.align		4
        /*0064*/ 	.byte	0x03, 0x5f
        /*0066*/ 	.short	0x0101


	//----- nvinfo : EIATTR_VRC_CTA_INIT_COUNT
	.align		4
        /*0068*/ 	.byte	0x02, 0x4a
	.zero		1
	.zero		1


	//----- nvinfo : EIATTR_EXIT_INSTR_OFFSETS
	.align		4
        /*006c*/ 	.byte	0x04, 0x1c
        /*006e*/ 	.short	(.L_21 - .L_20)


	//   ....[0]....
.L_20:
        /*0070*/ 	.word	0x000009c0


	//   ....[1]....
        /*0074*/ 	.word	0x00000ea0


	//----- nvinfo : EIATTR_CRS_STACK_SIZE
	.align		4
.L_21:
        /*0078*/ 	.byte	0x04, 0x1e
        /*007a*/ 	.short	(.L_23 - .L_22)
.L_22:
        /*007c*/ 	.word	0x00000000


	//----- nvinfo : EIATTR_CBANK_PARAM_SIZE
	.align		4
.L_23:
        /*0080*/ 	.byte	0x03, 0x19
        /*0082*/ 	.short	0x001c


	//----- nvinfo : EIATTR_PARAM_CBANK
	.align		4
        /*0084*/ 	.byte	0x04, 0x0a
        /*0086*/ 	.short	(.L_25 - .L_24)
	.align		4
.L_24:
        /*0088*/ 	.word	index@(.nv.constant0._ZN32_GLOBAL__N__b803ed85_4_k_cu_main14RopeBf16KernelILi8ELi16EEEvPK13__nv_bfloat16PS1_iif)
        /*008c*/ 	.short	0x0380
        /*008e*/ 	.short	0x001c


	//----- nvinfo : EIATTR_SW_WAR
	.align		4
.L_25:
        /*0090*/ 	.byte	0x04, 0x36
        /*0092*/ 	.short	(.L_27 - .L_26)
.L_26:
        /*0094*/ 	.word	0x00000008
.L_27:


//--------------------- .nv.callgraph             --------------------------
	.section	.nv.callgraph,"",@"SHT_CUDA_CALLGRAPH"
	.align	4
	.sectionentsize	8
	.align		4
        /*0000*/ 	.word	0x00000000
	.align		4
        /*0004*/ 	.word	0xffffffff
	.align		4
        /*0008*/ 	.word	0x00000000
	.align		4
        /*000c*/ 	.word	0xfffffffe
	.align		4
        /*0010*/ 	.word	0x00000000
	.align		4
        /*0014*/ 	.word	0xfffffffd
	.align		4
        /*0018*/ 	.word	0x00000000
	.align		4
        /*001c*/ 	.word	0xfffffffc


//--------------------- .text._ZN32_GLOBAL__N__b803ed85_4_k_cu_main14RopeBf16KernelILi8ELi16EEEvPK13__nv_bfloat16PS1_iif --------------------------
	.section	.text._ZN32_GLOBAL__N__b803ed85_4_k_cu_main14RopeBf16KernelILi8ELi16EEEvPK13__nv_bfloat16PS1_iif,"ax",@progbits
	.align	128
.text._ZN32_GLOBAL__N__b803ed85_4_k_cu_main14RopeBf16KernelILi8ELi16EEEvPK13__nv_bfloat16PS1_iif:
        .type           _ZN32_GLOBAL__N__b803ed85_4_k_cu_main14RopeBf16KernelILi8ELi16EEEvPK13__nv_bfloat16PS1_iif,@function
        .size           _ZN32_GLOBAL__N__b803ed85_4_k_cu_main14RopeBf16KernelILi8ELi16EEEvPK13__nv_bfloat16PS1_iif,(.L_x_19 - _ZN32_GLOBAL__N__b803ed85_4_k_cu_main14RopeBf16KernelILi8ELi16EEEvPK13__nv_bfloat16PS1_iif)
        .other          _ZN32_GLOBAL__N__b803ed85_4_k_cu_main14RopeBf16KernelILi8ELi16EEEvPK13__nv_bfloat16PS1_iif,@"STO_CUDA_ENTRY STV_DEFAULT"
_ZN32_GLOBAL__N__b803ed85_4_k_cu_main14RopeBf16KernelILi8ELi16EEEvPK13__nv_bfloat16PS1_iif:
[----:B------:R-:W-:Y:S01]  /*0000*/  LDC R1, c[0x0][0x37c] ;  /* 0x0000df00ff017b82 */ /* 0x000fe20000000800 */
[----:B------:R-:W0:Y:S01]  /*0010*/  S2R R2, SR_TID.X ;  /* 0x0000000000027919 */ /* 0x000e220000002100 */
[----:B------:R-:W0:Y:S06]  /*0020*/  LDCU UR7, c[0x0][0x390] ;  /* 0x00007200ff0777ac */ /* 0x000e2c0008000800 */
[----:B------:R-:W1:Y:S01]  /*0030*/  S2UR UR4, SR_CTAID.Y ;  /* 0x00000000000479c3 */ /* 0x000e620000002600 */
[----:B------:R-:W-:Y:S01]  /*0040*/  BSSY.RECONVERGENT B0, `(.L_x_0) ;  /* 0x0000076000007945 */ /* 0x000fe20003800200 */
[----:B-1----:R-:W-:Y:S01]  /*0050*/  USHF.L.U32 UR4, UR4, 0x4, URZ ;  /* 0x0000000404047899 */ /* 0x002fe200080006ff */
[----:B0-----:R-:W-:-:S13]  /*0060*/  ISETP.GE.AND P0, PT, R2, UR7, PT ;  /* 0x0000000702007c0c */ /* 0x001fda000bf06270 */
[----:B------:R-:W-:Y:S05]  /*0070*/  @P0 BRA `(.L_x_1) ;  /* 0x0000000400c80947 */ /* 0x000fea0003800000 */
[----:B------:R-:W-:Y:S01]  /*0080*/  I2FP.F32.U32 R5, UR7 ;  /* 0x0000000700057c45 */ /* 0x000fe20008201000 */
[----:B------:R-:W-:Y:S01]  /*0090*/  BSSY.RECONVERGENT B1, `(.L_x_2) ;  /* 0x0000010000017945 */ /* 0x000fe20003800200 */
[----:B------:R-:W-:Y:S02]  /*00a0*/  SHF.R.U32.HI R0, RZ, 0x1, R2 ;  /* 0x00000001ff007819 */ /* 0x000fe40000011602 */
[----:B------:R-:W0:Y:S02]  /*00b0*/  MUFU.RCP R4, R5 ;  /* 0x0000000500047308 */ /* 0x000e240000001000 */
[----:B------:R-:W-:-:S05]  /*00c0*/  I2FP.F32.U32 R0, R0 ;  /* 0x0000000000007245 */ /* 0x000fca0000201000 */
[----:B------:R-:W-:-:S04]  /*00d0*/  FMUL R0, R0, -2 ;  /* 0xc000000000007820 */ /* 0x000fc80000400000 */
[----:B------:R-:W1:Y:S01]  /*00e0*/  FCHK P0, R0, R5 ;  /* 0x0000000500007302 */ /* 0x000e620000000000 */
[----:B0-----:R-:W-:-:S04]  /*00f0*/  FFMA R3, -R5, R4, 1 ;  /* 0x3f80000005037423 */ /* 0x001fc80000000104 */
[----:B------:R-:W-:Y:S01]  /*0100*/  FFMA R3, R4, R3, R4 ;  /* 0x0000000304037223 */ /* 0x000fe20000000004 */
[----:B------:R-:W-:-:S03]  /*0110*/  IMAD.MOV.U32 R4, RZ, RZ, 0x3f800000 ;  /* 0x3f800000ff047424 */ /* 0x000fc600078e00ff */
[----:B------:R-:W-:-:S04]  /*0120*/  FFMA R6, R0, R3, RZ ;  /* 0x0000000300067223 */ /* 0x000fc800000000ff */
[----:B------:R-:W-:-:S04]  /*0130*/  FFMA R7, -R5, R6, R0 ;  /* 0x0000000605077223 */ /* 0x000fc80000000100 */
[----:B------:R-:W-:Y:S01]  /*0140*/  FFMA R3, R3, R7, R6 ;  /* 0x0000000703037223 */ /* 0x000fe20000000006 */
[----:B-1----:R-:W-:Y:S06]  /*0150*/  @!P0 BRA `(.L_x_3) ;  /* 0x00000000000c8947 */ /* 0x002fec0003800000 */
[----:B------:R-:W-:-:S07]  /*0160*/  MOV R6, 0x180 ;  /* 0x0000018000067802 */ /* 0x000fce0000000f00 */
[----:B------:R-:W-:Y:S05]  /*0170*/  CALL.REL.NOINC `($__internal_0_$__cuda_sm3x_div_rn_noftz_f32_slowpath) ;  /* 0x0000000c004c7944 */ /* 0x000fea0003c00000 */
[----:B------:R-:W-:-:S07]  /*0180*/  IMAD.MOV.U32 R3, RZ, RZ, R0 ;  /* 0x000000ffff037224 */ /* 0x000fce00078e0000 */
.L_x_3:
[----:B------:R-:W-:Y:S05]  /*0190*/  BSYNC.RECONVERGENT B1 ;  /* 0x0000000000017941 */ /* 0x000fea0003800200 */
.L_x_2:
[----:B------:R-:W0:Y:S01]  /*01a0*/  LDC R0, c[0x0][0x398] ;  /* 0x0000e600ff007b82 */ /* 0x000e220000000800 */
[----:B------:R-:W-:Y:S01]  /*01b0*/  IMAD.MOV.U32 R11, RZ, RZ, 0x3a2c32e4 ;  /* 0x3a2c32e4ff0b7424 */ /* 0x000fe200078e00ff */
[----:B------:R-:W-:Y:S01]  /*01c0*/  BSSY.RECONVERGENT B1, `(.L_x_4) ;  /* 0x0000058000017945 */ /* 0x000fe20003800200 */
[C---:B0-----:R-:W-:Y:S01]  /*01d0*/  FMUL R5, |R0|.reuse, 16777216 ;  /* 0x4b80000000057820 */ /* 0x041fe20000400200 */
[----:B------:R-:W-:-:S04]  /*01e0*/  FSETP.GEU.AND P0, PT, |R0|, 1.175494350822287508e-38, PT ;  /* 0x008000000000780b */ /* 0x000fc80003f0e200 */
[----:B------:R-:W-:-:S04]  /*01f0*/  FSEL R5, R5, |R0|, !P0 ;  /* 0x4000000005057208 */ /* 0x000fc80004000000 */
[----:B------:R-:W-:-:S04]  /*0200*/  IADD3 R6, PT, PT, R5, -0x3f3504f3, RZ ;  /* 0xc0cafb0d05067810 */ /* 0x000fc80007ffe0ff */
[----:B------:R-:W-:-:S05]  /*0210*/  LOP3.LUT R6, R6, 0xff800000, RZ, 0xc0, !PT ;  /* 0xff80000006067812 */ /* 0x000fca00078ec0ff */
[----:B------:R-:W-:Y:S01]  /*0220*/  IMAD.IADD R5, R5, 0x1, -R6 ;  /* 0x0000000105057824 */ /* 0x000fe200078e0a06 */
[----:B------:R-:W-:-:S03]  /*0230*/  I2FP.F32.S32 R6, R6 ;  /* 0x0000000600067245 */ /* 0x000fc60000201400 */
[C---:B------:R-:W-:Y:S01]  /*0240*/  FADD R8, R5.reuse, 1 ;  /* 0x3f80000005087421 */ /* 0x040fe20000000000 */
[----:B------:R-:W-:Y:S01]  /*0250*/  FADD R7, R5, -1 ;  /* 0xbf80000005077421 */ /* 0x000fe20000000000 */
[----:B------:R-:W-:-:S03]  /*0260*/  FSEL R5, RZ, -24, P0 ;  /* 0xc1c00000ff057808 */ /* 0x000fc60000000000 */
[----:B------:R-:W-:Y:S01]  /*0270*/  FADD R9, R7, R7 ;  /* 0x0000000707097221 */ /* 0x000fe20000000000 */
[----:B------:R-:W0:Y:S01]  /*0280*/  MUFU.RCP R8, R8 ;  /* 0x0000000800087308 */ /* 0x000e220000001000 */
[----:B------:R-:W-:Y:S02]  /*0290*/  FFMA R5, R6, 1.1920928955078125e-07, R5 ;  /* 0x3400000006057823 */ /* 0x000fe40000000005 */
[----:B0-----:R-:W-:-:S04]  /*02a0*/  FMUL R10, R8, R9 ;  /* 0x00000009080a7220 */ /* 0x001fc80000400000 */
[----:B------:R-:W-:Y:S01]  /*02b0*/  FADD R9, R7, -R10 ;  /* 0x8000000a07097221 */ /* 0x000fe20000000000 */
[CC--:B------:R-:W-:Y:S01]  /*02c0*/  FMUL R6, R10.reuse, R10.reuse ;  /* 0x0000000a0a067220 */ /* 0x0c0fe20000400000 */
[----:B------:R-:W-:Y:S02]  /*02d0*/  FFMA R14, R10, 1.4426950216293334961, R5 ;  /* 0x3fb8aa3b0a0e7823 */ /* 0x000fe40000000005 */
[----:B------:R-:W-:Y:S01]  /*02e0*/  FADD R12, R9, R9 ;  /* 0x00000009090c7221 */ /* 0x000fe20000000000 */
[C---:B------:R-:W-:Y:S01]  /*02f0*/  FFMA R9, R6.reuse, R11, 0.0032181653659790754318 ;  /* 0x3b52e7db06097423 */ /* 0x040fe2000000000b */
[----:B------:R-:W-:Y:S02]  /*0300*/  FADD R5, R5, -R14 ;  /* 0x8000000e05057221 */ /* 0x000fe40000000000 */
[----:B------:R-:W-:Y:S01]  /*0310*/  FFMA R7, R7, -R10, R12 ;  /* 0x8000000a07077223 */ /* 0x000fe2000000000c */
[----:B------:R-:W-:Y:S01]  /*0320*/  FFMA R9, R6, R9, 0.018033718690276145935 ;  /* 0x3c93bb7306097423 */ /* 0x000fe20000000009 */
[----:B------:R-:W-:-:S02]  /*0330*/  FFMA R12, R10, 1.4426950216293334961, R5 ;  /* 0x3fb8aa3b0a0c7823 */ /* 0x000fc40000000005 */
[----:B------:R-:W-:Y:S01]  /*0340*/  FMUL R7, R8, R7 ;  /* 0x0000000708077220 */ /* 0x000fe20000400000 */
[----:B------:R-:W-:-:S03]  /*0350*/  FFMA R9, R6, R9, 0.12022458761930465698 ;  /* 0x3df6384f06097423 */ /* 0x000fc60000000009 */
[----:B------:R-:W-:Y:S01]  /*0360*/  FFMA R5, R7, 1.4426950216293334961, R12 ;  /* 0x3fb8aa3b07057823 */ /* 0x000fe2000000000c */
[----:B------:R-:W-:-:S03]  /*0370*/  FMUL R9, R6, R9 ;  /* 0x0000000906097220 */ /* 0x000fc60000400000 */
[----:B------:R-:W-:Y:S01]  /*0380*/  FFMA R6, R10, 1.9251366722983220825e-08, R5 ;  /* 0x32a55e340a067823 */ /* 0x000fe20000000005 */
[----:B------:R-:W-:-:S04]  /*0390*/  FMUL R5, R9, 3 ;  /* 0x4040000009057820 */ /* 0x000fc80000400000 */
[----:B------:R-:W-:-:S04]  /*03a0*/  FFMA R6, R7, R5, R6 ;  /* 0x0000000507067223 */ /* 0x000fc80000000006 */
[----:B------:R-:W-:-:S04]  /*03b0*/  FFMA R9, R10, R9, R6 ;  /* 0x000000090a097223 */ /* 0x000fc80000000006 */
[----:B------:R-:W-:-:S04]  /*03c0*/  FADD R6, R14, R9 ;  /* 0x000000090e067221 */ /* 0x000fc80000000000 */
[----:B------:R-:W-:Y:S01]  /*03d0*/  FMUL R7, R6, R3 ;  /* 0x0000000306077220 */ /* 0x000fe20000400000 */
[----:B------:R-:W-:-:S03]  /*03e0*/  FADD R14, -R14, R6 ;  /* 0x000000060e0e7221 */ /* 0x000fc60000000100 */
[----:B------:R-:W0:Y:S01]  /*03f0*/  FRND R8, R7 ;  /* 0x0000000700087307 */ /* 0x000e220000201000 */
[----:B------:R-:W-:Y:S01]  /*0400*/  FADD R14, R9, -R14 ;  /* 0x8000000e090e7221 */ /* 0x000fe20000000000 */
[-C--:B------:R-:W-:Y:S01]  /*0410*/  FFMA R5, R6, R3.reuse, -R7 ;  /* 0x0000000306057223 */ /* 0x080fe20000000807 */
[----:B------:R-:W-:Y:S01]  /*0420*/  HFMA2 R9, -RZ, RZ, 0.64013671875, -15.109375 ;  /* 0x391fcb8eff097431 */ /* 0x000fe200000001ff */
[C---:B------:R-:W-:Y:S02]  /*0430*/  FSETP.GT.AND P1, PT, |R7|.reuse, 152, PT ;  /* 0x431800000700780b */ /* 0x040fe40003f24200 */
[----:B------:R-:W-:Y:S01]  /*0440*/  FFMA R5, R14, R3, R5 ;  /* 0x000000030e057223 */ /* 0x000fe20000000005 */
[C---:B------:R-:W-:Y:S01]  /*0450*/  FSETP.GEU.AND P2, PT, R7.reuse, RZ, PT ;  /* 0x000000ff0700720b */ /* 0x040fe20003f4e000 */
[----:B------:R-:W1:Y:S01]  /*0460*/  F2I.NTZ R10, R7 ;  /* 0x00000007000a7305 */ /* 0x000e620000203100 */
[----:B0-----:R-:W-:Y:S01]  /*0470*/  FADD R6, R7, -R8 ;  /* 0x8000000807067221 */ /* 0x001fe20000000000 */
[----:B------:R-:W-:-:S03]  /*0480*/  FSETP.GT.AND P0, PT, R8, RZ, PT ;  /* 0x000000ff0800720b */ /* 0x000fc60003f04000 */
[----:B------:R-:W-:Y:S01]  /*0490*/  FADD R6, R5, R6 ;  /* 0x0000000605067221 */ /* 0x000fe20000000000 */
[----:B------:R-:W-:Y:S02]  /*04a0*/  SEL R11, RZ, 0x83000000, P0 ;  /* 0x83000000ff0b7807 */ /* 0x000fe40000000000 */
[----:B------:R-:W-:Y:S01]  /*04b0*/  FSETP.NEU.AND P0, PT, R3, RZ, PT ;  /* 0x000000ff0300720b */ /* 0x000fe20003f0d000 */
[----:B------:R-:W-:-:S03]  /*04c0*/  FFMA R5, R6, R9, 0.0013391353422775864601 ;  /* 0x3aaf85ed06057423 */ /* 0x000fc60000000009 */
[----:B------:R-:W-:Y:S01]  /*04d0*/  FSETP.EQ.OR P0, PT, R0, 1, !P0 ;  /* 0x3f8000000000780b */ /* 0x000fe20004702400 */
[----:B------:R-:W-:-:S04]  /*04e0*/  FFMA R5, R6, R5, 0.0096188392490148544312 ;  /* 0x3c1d985606057423 */ /* 0x000fc80000000005 */
[----:B------:R-:W-:-:S04]  /*04f0*/  FFMA R5, R6, R5, 0.055503588169813156128 ;  /* 0x3d6357bb06057423 */ /* 0x000fc80000000005 */
[----:B------:R-:W-:Y:S01]  /*0500*/  FFMA R9, R6, R5, 0.24022644758224487305 ;  /* 0x3e75fdec06097423 */ /* 0x000fe20000000005 */
[----:B------:R-:W-:-:S03]  /*0510*/  FMUL R5, R3, 0.5 ;  /* 0x3f00000003057820 */ /* 0x000fc60000400000 */
[----:B------:R-:W-:-:S03]  /*0520*/  FFMA R9, R6, R9, 0.69314718246459960938 ;  /* 0x3f31721806097423 */ /* 0x000fc60000000009 */
[----:B------:R-:W0:Y:S01]  /*0530*/  FRND.TRUNC R5, R5 ;  /* 0x0000000500057307 */ /* 0x000e22000020d000 */
[----:B------:R-:W-:Y:S01]  /*0540*/  FFMA R9, R6, R9, 1 ;  /* 0x3f80000006097423 */ /* 0x000fe20000000009 */
[----:B------:R-:W-:Y:S02]  /*0550*/  VIADD R6, R11, 0x7f000000 ;  /* 0x7f0000000b067836 */ /* 0x000fe40000000000 */
[----:B-1----:R-:W-:Y:S02]  /*0560*/  IMAD R11, R10, 0x800000, -R11 ;  /* 0x008000000a0b7824 */ /* 0x002fe400078e0a0b */
[----:B------:R-:W-:-:S04]  /*0570*/  FMUL R6, R9, R6 ;  /* 0x0000000609067220 */ /* 0x000fc80000400000 */
[----:B------:R-:W-:Y:S01]  /*0580*/  FMUL R11, R6, R11 ;  /* 0x0000000b060b7220 */ /* 0x000fe20000400000 */
[----:B------:R-:W-:Y:S01]  /*0590*/  @P1 FSEL R11, RZ, +INF , !P2 ;  /* 0x7f800000ff0b1808 */ /* 0x000fe20005000000 */
[----:B0-----:R-:W-:Y:S01]  /*05a0*/  FADD R6, R5, R5 ;  /* 0x0000000505067221 */ /* 0x001fe20000000000 */
[----:B------:R-:W-:Y:S06]  /*05b0*/  @P0 BRA `(.L_x_5) ;  /* 0x0000000000600947 */ /* 0x000fec0003800000 */
[----:B------:R-:W-:-:S04]  /*05c0*/  FSETP.NAN.AND P0, PT, |R3|, |R3|, PT ;  /* 0x400000030300720b */ /* 0x000fc80003f08200 */
[----:B------:R-:W-:-:S13]  /*05d0*/  FSETP.NUM.AND P0, PT, |R0|, |R0|, !P0 ;  /* 0x400000000000720b */ /* 0x000fda0004707200 */
[----:B------:R-:W-:Y:S01]  /*05e0*/  @!P0 FADD R4, R3, R0 ;  /* 0x0000000003048221 */ /* 0x000fe20000000000 */
[----:B------:R-:W-:Y:S06]  /*05f0*/  @!P0 BRA `(.L_x_5) ;  /* 0x0000000000508947 */ /* 0x000fec0003800000 */
[----:B------:R-:W-:Y:S01]  /*0600*/  FSETP.NEU.AND P0, PT, |R0|, +INF , PT ;  /* 0x7f8000000000780b */ /* 0x000fe20003f0d200 */
[----:B------:R-:W-:Y:S01]  /*0610*/  FADD R6, -R6, R3 ;  /* 0x0000000306067221 */ /* 0x000fe20000000100 */
[----:B------:R-:W-:-:S13]  /*0620*/  FSETP.NEU.AND P1, PT, R0, RZ, PT ;  /* 0x000000ff0000720b */ /* 0x000fda0003f2d000 */
[----:B------:R-:W-:Y:S05]  /*0630*/  @P0 BRA P1, `(.L_x_6) ;  /* 0x0000000000180947 */ /* 0x000fea0000800000 */
[----:B------:R-:W-:Y:S01]  /*0640*/  FSETP.GEU.AND P1, PT, R3, RZ, PT ;  /* 0x000000ff0300720b */ /* 0x000fe20003f2e000 */
[----:B------:R-:W-:Y:S01]  /*0650*/  FADD R4, R0, R0 ;  /* 0x0000000000047221 */ /* 0x000fe20000000000 */
[----:B------:R-:W-:-:S11]  /*0660*/  FSETP.NEU.AND P0, PT, |R6|, 1, PT ;  /* 0x3f8000000600780b */ /* 0x000fd60003f0d200 */
[----:B------:R-:W-:-:S04]  /*0670*/  @!P1 LOP3.LUT R4, R4, 0x7f800000, RZ, 0x3c, !PT ;  /* 0x7f80000004049812 */ /* 0x000fc800078e3cff */
[----:B------:R-:W-:Y:S01]  /*0680*/  @P0 LOP3.LUT R4, R4, 0x7fffffff, RZ, 0xc0, !PT ;  /* 0x7fffffff04040812 */ /* 0x000fe200078ec0ff */
[----:B------:R-:W-:Y:S06]  /*0690*/  BRA `(.L_x_5) ;  /* 0x0000000000287947 */ /* 0x000fec0003800000 */
.L_x_6:
[----:B------:R-:W-:Y:S02]  /*06a0*/  FSETP.NEU.AND P0, PT, |R3|, +INF , PT ;  /* 0x7f8000000300780b */ /* 0x000fe40003f0d200 */
[----:B------:R-:W-:-:S13]  /*06b0*/  FSETP.EQ.AND P1, PT, R0, -1, PT ;  /* 0xbf8000000000780b */ /* 0x000fda0003f22000 */
[----:B------:R-:W-:Y:S05]  /*06c0*/  @!P0 BRA P1, `(.L_x_5) ;  /* 0x00000000001c8947 */ /* 0x000fea0000800000 */
[----:B------:R-:W-:Y:S02]  /*06d0*/  FSETP.GEU.AND P1, PT, R0, RZ, PT ;  /* 0x000000ff0000720b */ /* 0x000fe40003f2e000 */
[----:B------:R-:W-:-:S11]  /*06e0*/  MOV R4, R11 ;  /* 0x0000000b00047202 */ /* 0x000fd60000000f00 */
[----:B------:R-:W0:Y:S01]  /*06f0*/  @!P1 FRND.FLOOR R0, R3 ;  /* 0x0000000300009307 */ /* 0x000e220000205000 */
[----:B------:R-:W-:Y:S02]  /*0700*/  @!P1 FSETP.NEU.AND P2, PT, |R6|, 1, PT ;  /* 0x3f8000000600980b */ /* 0x000fe40003f4d200 */
[----:B0-----:R-:W-:Y:S02]  /*0710*/  @!P1 FSETP.NEU.AND P0, PT, R3, R0, PT ;  /* 0x000000000300920b */ /* 0x001fe40003f0d000 */
[----:B------:R-:W-:-:S04]  /*0720*/  @!P1 FSEL R0, R11, -R11, P2 ;  /* 0x8000000b0b009208 */ /* 0x000fc80001000000 */
[----:B------:R-:W-:-:S07]  /*0730*/  @!P1 FSEL R4, R0, +QNAN , !P0 ;  /* 0x7fffffff00049808 */ /* 0x000fce0004000000 */
.L_x_5:
[----:B------:R-:W-:Y:S05]  /*0740*/  BSYNC.RECONVERGENT B1 ;  /* 0x0000000000017941 */ /* 0x000fea0003800200 */
.L_x_4:
[----:B------:R-:W0:Y:S01]  /*0750*/  S2UR UR6, SR_CgaCtaId ;  /* 0x00000000000679c3 */ /* 0x000e220000008800 */
[----:B------:R-:W-:Y:S02]  /*0760*/  UMOV UR5, 0x400 ;  /* 0x0000040000057882 */ /* 0x000fe40000000000 */
[----:B0-----:R-:W-:-:S06]  /*0770*/  ULEA UR5, UR6, UR5, 0x18 ;  /* 0x0000000506057291 */ /* 0x001fcc000f8ec0ff */
[----:B------:R-:W-:-:S05]  /*0780*/  LEA R3, R2, UR5, 0x2 ;  /* 0x0000000502037c11 */ /* 0x000fca000f8e10ff */
[----:B------:R0:W-:Y:S02]  /*0790*/  STS [R3], R4 ;  /* 0x0000000403007388 */ /* 0x0001e40000000800 */
.L_x_1:
[----:B------:R-:W-:Y:S05]  /*07a0*/  BSYNC.RECONVERGENT B0 ;  /* 0x0000000000007941 */ /* 0x000fea0003800200 */
.L_x_0:
[----:B------:R-:W0:Y:S01]  /*07b0*/  LDC R0, c[0x0][0x390] ;  /* 0x0000e400ff007b82 */ /* 0x000e220000000800 */
[----:B------:R-:W-:Y:S01]  /*07c0*/  IABS R10, R2 ;  /* 0x00000002000a7213 */ /* 0x000fe20000000000 */
[----:B------:R-:W1:Y:S01]  /*07d0*/  LDCU UR10, c[0x0][0x394] ;  /* 0x00007280ff0a77ac */ /* 0x000e620008000800 */
[----:B0-----:R-:W-:-:S04]  /*07e0*/  SHF.R.S32.HI R3, RZ, 0x1f, R0 ;  /* 0x0000001fff037819 */ /* 0x001fc80000011400 */
[----:B------:R-:W-:-:S04]  /*07f0*/  LEA.HI R3, R3, R0, RZ, 0x3 ;  /* 0x0000000003037211 */ /* 0x000fc800078f18ff */
[----:B------:R-:W-:-:S04]  /*0800*/  SHF.R.S32.HI R3, RZ, 0x3, R3 ;  /* 0x00000003ff037819 */ /* 0x000fc80000011403 */
[-C--:B------:R-:W-:Y:S02]  /*0810*/  IABS R7, R3.reuse ;  /* 0x0000000300077213 */ /* 0x080fe40000000000 */
[----:B------:R-:W-:Y:S02]  /*0820*/  IABS R11, R3 ;  /* 0x00000003000b7213 */ /* 0x000fe40000000000 */
[----:B------:R-:W0:Y:S08]  /*0830*/  I2F.RP R6, R7 ;  /* 0x0000000700067306 */ /* 0x000e300000209400 */
[----:B0-----:R-:W0:Y:S02]  /*0840*/  MUFU.RCP R6, R6 ;  /* 0x0000000600067308 */ /* 0x001e240000001000 */
[----:B0-----:R-:W-:-:S02]  /*0850*/  VIADD R4, R6, 0xffffffe ;  /* 0x0ffffffe06047836 */ /* 0x001fc40000000000 */
[----:B------:R-:W-:-:S04]  /*0860*/  IMAD.MOV R6, RZ, RZ, -R11 ;  /* 0x000000ffff067224 */ /* 0x000fc800078e0a0b */
[----:B------:R0:W2:Y:S02]  /*0870*/  F2I.FTZ.U32.TRUNC.NTZ R5, R4 ;  /* 0x0000000400057305 */ /* 0x0000a4000021f000 */
[----:B0-----:R-:W-:Y:S02]  /*0880*/  IMAD.MOV.U32 R4, RZ, RZ, RZ ;  /* 0x000000ffff047224 */ /* 0x001fe400078e00ff */
[----:B--2---:R-:W-:-:S04]  /*0890*/  IMAD.MOV R8, RZ, RZ, -R5 ;  /* 0x000000ffff087224 */ /* 0x004fc800078e0a05 */
[----:B------:R-:W-:Y:S01]  /*08a0*/  IMAD R9, R8, R7, RZ ;  /* 0x0000000708097224 */ /* 0x000fe200078e02ff */
[----:B------:R-:W-:-:S03]  /*08b0*/  MOV R8, R10 ;  /* 0x0000000a00087202 */ /* 0x000fc60000000f00 */
[----:B------:R-:W-:-:S06]  /*08c0*/  IMAD.HI.U32 R5, R5, R9, R4 ;  /* 0x0000000905057227 */ /* 0x000fcc00078e0004 */
[----:B------:R-:W-:-:S04]  /*08d0*/  IMAD.HI.U32 R5, R5, R8, RZ ;  /* 0x0000000805057227 */ /* 0x000fc800078e00ff */
[----:B------:R-:W-:Y:S01]  /*08e0*/  IMAD R4, R5, R6, R8 ;  /* 0x0000000605047224 */ /* 0x000fe200078e0208 */
[----:B------:R-:W-:Y:S04]  /*08f0*/  BAR.SYNC.DEFER_BLOCKING 0x0 ;  /* 0x0000000000007b1d */ /* 0x000fe80000010000 */
[----:B------:R-:W-:-:S13]  /*0900*/  ISETP.GT.U32.AND P2, PT, R7, R4, PT ;  /* 0x000000040700720c */ /* 0x000fda0003f44070 */
[-C--:B------:R-:W-:Y:S01]  /*0910*/  @!P2 IADD3 R4, PT, PT, R4, -R7.reuse, RZ ;  /* 0x800000070404a210 */ /* 0x080fe20007ffe0ff */
[----:B------:R-:W-:Y:S01]  /*0920*/  @!P2 VIADD R5, R5, 0x1 ;  /* 0x000000010505a836 */ /* 0x000fe20000000000 */
[----:B------:R-:W-:Y:S02]  /*0930*/  ISETP.NE.AND P2, PT, R3, RZ, PT ;  /* 0x000000ff0300720c */ /* 0x000fe40003f45270 */
[----:B------:R-:W-:Y:S02]  /*0940*/  ISETP.GE.U32.AND P0, PT, R4, R7, PT ;  /* 0x000000070400720c */ /* 0x000fe40003f06070 */
[----:B------:R-:W-:-:S04]  /*0950*/  LOP3.LUT R4, R2, R3, RZ, 0x3c, !PT ;  /* 0x0000000302047212 */ /* 0x000fc800078e3cff */
[----:B------:R-:W-:-:S07]  /*0960*/  ISETP.GE.AND P1, PT, R4, RZ, PT ;  /* 0x000000ff0400720c */ /* 0x000fce0003f26270 */
[----:B------:R-:W-:-:S06]  /*0970*/  @P0 VIADD R5, R5, 0x1 ;  /* 0x0000000105050836 */ /* 0x000fcc0000000000 */
[----:B------:R-:W-:Y:S02]  /*0980*/  @!P1 IADD3 R5, PT, PT, -R5, RZ, RZ ;  /* 0x000000ff05059210 */ /* 0x000fe40007ffe1ff */
[----:B------:R-:W-:-:S05]  /*0990*/  @!P2 LOP3.LUT R5, RZ, R3, RZ, 0x33, !PT ;  /* 0x00000003ff05a212 */ /* 0x000fca00078e33ff */
[----:B------:R-:W-:-:S05]  /*09a0*/  VIADD R12, R5, UR4 ;  /* 0x00000004050c7c36 */ /* 0x000fca0008000000 */
[----:B-1----:R-:W-:-:S13]  /*09b0*/  ISETP.GE.AND P0, PT, R12, UR10, PT ;  /* 0x0000000a0c007c0c */ /* 0x002fda000bf06270 */
[----:B------:R-:W-:Y:S05]  /*09c0*/  @P0 EXIT ;  /* 0x000000000000094d */ /* 0x000fea0003800000 */
[----:B------:R-:W0:Y:S01]  /*09d0*/  S2UR UR5, SR_CTAID.Z ;  /* 0x00000000000579c3 */ /* 0x000e220000002700 */
[----:B------:R-:W-:Y:S01]  /*09e0*/  IMAD.MOV R4, RZ, RZ, -R5 ;  /* 0x000000ffff047224 */ /* 0x000fe200078e0a05 */
[----:B------:R-:W1:Y:S03]  /*09f0*/  LDCU.128 UR12, c[0x0][0x380] ;  /* 0x00007000ff0c77ac */ /* 0x000e660008000c00 */
[----:B------:R-:W-:Y:S01]  /*0a00*/  IMAD R8, R3, R4, R2 ;  /* 0x0000000403087224 */ /* 0x000fe200078e0202 */
[----:B------:R-:W2:Y:S04]  /*0a10*/  LDCU.64 UR8, c[0x0][0x358] ;  /* 0x00006b00ff0877ac */ /* 0x000ea80008000a00 */
[----:B------:R-:W-:-:S05]  /*0a20*/  SHF.L.U32 R3, R8, 0x3, RZ ;  /* 0x0000000308037819 */ /* 0x000fca00000006ff */
[----:B------:R-:W-:Y:S01]  /*0a30*/  IMAD R3, R5, R0, R3 ;  /* 0x0000000005037224 */ /* 0x000fe200078e0203 */
[----:B0-----:R-:W-:-:S06]  /*0a40*/  UIMAD UR5, UR5, UR10, UR4 ;  /* 0x0000000a050572a4 */ /* 0x001fcc000f8e0204 */
[----:B------:R-:W-:-:S05]  /*0a50*/  IMAD R2, R0, UR5, RZ ;  /* 0x0000000500027c24 */ /* 0x000fca000f8e02ff */
[----:B------:R-:W-:Y:S02]  /*0a60*/  IADD3 R4, P0, PT, R3, R2, RZ ;  /* 0x0000000203047210 */ /* 0x000fe40007f1e0ff */
[----:B------:R-:W-:-:S03]  /*0a70*/  SHF.R.S32.HI R0, RZ, 0x1f, R2 ;  /* 0x0000001fff007819 */ /* 0x000fc60000011402 */
[----:B------:R-:W-:Y:S01]  /*0a80*/  IMAD.SHL.U32 R2, R4, 0x2, RZ ;  /* 0x0000000204027824 */ /* 0x000fe200078e00ff */
[----:B------:R-:W-:-:S04]  /*0a90*/  LEA.HI.X.SX32 R3, R3, R0, 0x1, P0 ;  /* 0x0000000003037211 */ /* 0x000fc800000f0eff */
[----:B------:R-:W-:Y:S02]  /*0aa0*/  SHF.L.U64.HI R0, R4, 0x1, R3 ;  /* 0x0000000104007819 */ /* 0x000fe40000010203 */
[----:B-1----:R-:W-:-:S04]  /*0ab0*/  IADD3 R4, P0, PT, R2, UR12, RZ ;  /* 0x0000000c02047c10 */ /* 0x002fc8000ff1e0ff */
[----:B------:R-:W-:-:S06]  /*0ac0*/  IADD3.X R5, PT, PT, R0, UR13, RZ, P0, !PT ;  /* 0x0000000d00057c10 */ /* 0x000fcc00087fe4ff */
[----:B--2---:R-:W2:Y:S01]  /*0ad0*/  LDG.E.128.CONSTANT R4, desc[UR8][R4.64] ;  /* 0x0000000804047981 */ /* 0x004ea2000c1e9d00 */
[----:B------:R-:W0:Y:S01]  /*0ae0*/  S2UR UR6, SR_CgaCtaId ;  /* 0x00000000000679c3 */ /* 0x000e220000008800 */
[----:B------:R-:W-:Y:S01]  /*0af0*/  UMOV UR5, 0x400 ;  /* 0x0000040000057882 */ /* 0x000fe20000000000 */
[----:B------:R-:W-:Y:S02]  /*0b00*/  I2FP.F32.S32 R12, R12 ;  /* 0x0000000c000c7245 */ /* 0x000fe40000201400 */
[----:B------:R-:W-:Y:S01]  /*0b10*/  IADD3 R2, P0, PT, R2, UR14, RZ ;  /* 0x0000000e02027c10 */ /* 0x000fe2000ff1e0ff */
[----:B0-----:R-:W-:-:S06]  /*0b20*/  ULEA UR5, UR6, UR5, 0x18 ;  /* 0x0000000506057291 */ /* 0x001fcc000f8ec0ff */
[----:B------:R-:W-:-:S05]  /*0b30*/  LEA R8, R8, UR5, 0x5 ;  /* 0x0000000508087c11 */ /* 0x000fca000f8e28ff */
[----:B------:R-:W0:Y:S04]  /*0b40*/  LDS R3, [R8] ;  /* 0x0000000008037984 */ /* 0x000e280000000800 */
[----:B------:R-:W1:Y:S04]  /*0b50*/  LDS R9, [R8+0x8] ;  /* 0x0000080008097984 */ /* 0x000e680000000800 */
[----:B------:R-:W3:Y:S04]  /*0b60*/  LDS R13, [R8+0x10] ;  /* 0x00001000080d7984 */ /* 0x000ee80000000800 */
[----:B------:R-:W4:Y:S01]  /*0b70*/  LDS R15, [R8+0x18] ;  /* 0x00001800080f7984 */ /* 0x000f220000000800 */
[----:B0-----:R-:W-:-:S04]  /*0b80*/  FMUL R3, R12, R3 ;  /* 0x000000030c037220 */ /* 0x001fc80000400000 */
[----:B------:R-:W-:Y:S01]  /*0b90*/  FMUL.RZ R16, R3, 0.15915493667125701904 ;  /* 0x3e22f98303107820 */ /* 0x000fe2000040c000 */
[----:B-1----:R-:W-:-:S03]  /*0ba0*/  FMUL R9, R12, R9 ;  /* 0x000000090c097220 */ /* 0x002fc60000400000 */
[----:B------:R-:W0:Y:S01]  /*0bb0*/  MUFU.SIN R3, R16 ;  /* 0x0000001000037308 */ /* 0x000e220000000400 */
[----:B------:R-:W-:Y:S01]  /*0bc0*/  FMUL.RZ R18, R9, 0.15915493667125701904 ;  /* 0x3e22f98309127820 */ /* 0x000fe2000040c000 */
[C---:B---3--:R-:W-:Y:S01]  /*0bd0*/  FMUL R13, R12.reuse, R13 ;  /* 0x0000000d0c0d7220 */ /* 0x048fe20000400000 */
[----:B----4-:R-:W-:-:S03]  /*0be0*/  FMUL R15, R12, R15 ;  /* 0x0000000f0c0f7220 */ /* 0x010fc60000400000 */
[----:B------:R-:W-:Y:S02]  /*0bf0*/  FMUL.RZ R19, R13, 0.15915493667125701904 ;  /* 0x3e22f9830d137820 */ /* 0x000fe4000040c000 */
[----:B------:R1:W3:Y:S01]  /*0c00*/  MUFU.COS R11, R16 ;  /* 0x00000010000b7308 */ /* 0x0002e20000000000 */
[----:B------:R-:W-:-:S07]  /*0c10*/  FMUL.RZ R20, R15, 0.15915493667125701904 ;  /* 0x3e22f9830f147820 */ /* 0x000fce000040c000 */
[----:B------:R-:W4:Y:S08]  /*0c20*/  MUFU.SIN R9, R18 ;  /* 0x0000001200097308 */ /* 0x000f300000000400 */
[----:B------:R5:W4:Y:S08]  /*0c30*/  MUFU.COS R10, R18 ;  /* 0x00000012000a7308 */ /* 0x000b300000000000 */
[----:B------:R-:W4:Y:S08]  /*0c40*/  MUFU.SIN R8, R19 ;  /* 0x0000001300087308 */ /* 0x000f300000000400 */
[----:B------:R-:W4:Y:S08]  /*0c50*/  MUFU.SIN R12, R20 ;  /* 0x00000014000c7308 */ /* 0x000f300000000400 */
[----:B------:R4:W4:Y:S08]  /*0c60*/  MUFU.COS R14, R19 ;  /* 0x00000013000e7308 */ /* 0x0009300000000000 */
[----:B------:R-:W4:Y:S01]  /*0c70*/  MUFU.COS R13, R20 ;  /* 0x00000014000d7308 */ /* 0x000f220000000000 */
[C---:B--2---:R-:W-:Y:S01]  /*0c80*/  PRMT R15, R4.reuse, 0x7632, R15 ;  /* 0x00007632040f7816 */ /* 0x044fe2000000000f */
[----:B-1----:R-:W-:Y:S01]  /*0c90*/  IMAD.U32 R16, R4, 0x10000, RZ ;  /* 0x0001000004107824 */ /* 0x002fe200078e00ff */
[C---:B------:R-:W-:Y:S01]  /*0ca0*/  PRMT R17, R5.reuse, 0x7632, R17 ;  /* 0x0000763205117816 */ /* 0x040fe20000000011 */
[----:B------:R-:W-:Y:S01]  /*0cb0*/  IMAD.U32 R4, R5, 0x10000, RZ ;  /* 0x0001000005047824 */ /* 0x000fe200078e00ff */
[----:B-----5:R-:W-:Y:S01]  /*0cc0*/  SHF.L.U32 R18, R15, 0x10, RZ ;  /* 0x000000100f127819 */ /* 0x020fe200000006ff */
[C---:B------:R-:W-:Y:S01]  /*0cd0*/  IMAD.U32 R5, R6.reuse, 0x10000, RZ ;  /* 0x0001000006057824 */ /* 0x040fe200078e00ff */
[----:B------:R-:W-:-:S02]  /*0ce0*/  PRMT R15, R6, 0x7632, R15 ;  /* 0x00007632060f7816 */ /* 0x000fc4000000000f */
[----:B------:R-:W-:Y:S01]  /*0cf0*/  SHF.L.U32 R17, R17, 0x10, RZ ;  /* 0x0000001011117819 */ /* 0x000fe200000006ff */
[-C--:B0-----:R-:W-:Y:S01]  /*0d00*/  FMUL R6, R3, R18.reuse ;  /* 0x0000001203067220 */ /* 0x081fe20000400000 */
[----:B---3--:R-:W-:Y:S01]  /*0d10*/  FMUL R18, R11, R18 ;  /* 0x000000120b127220 */ /* 0x008fe20000400000 */
[----:B----4-:R-:W-:Y:S01]  /*0d20*/  PRMT R19, R7, 0x7632, R19 ;  /* 0x0000763207137816 */ /* 0x010fe20000000013 */
[----:B------:R-:W-:Y:S02]  /*0d30*/  IMAD.U32 R15, R15, 0x10000, RZ ;  /* 0x000100000f0f7824 */ /* 0x000fe400078e00ff */
[-C--:B------:R-:W-:Y:S01]  /*0d40*/  FFMA R11, R11, R16.reuse, -R6 ;  /* 0x000000100b0b7223 */ /* 0x080fe20000000806 */
[----:B------:R-:W-:Y:S01]  /*0d50*/  FFMA R6, R3, R16, R18 ;  /* 0x0000001003067223 */ /* 0x000fe20000000012 */
[-C--:B------:R-:W-:Y:S01]  /*0d60*/  FMUL R3, R9, R17.reuse ;  /* 0x0000001109037220 */ /* 0x080fe20000400000 */
[----:B------:R-:W-:Y:S01]  /*0d70*/  FMUL R16, R10, R17 ;  /* 0x000000110a107220 */ /* 0x000fe20000400000 */
[----:B------:R-:W-:Y:S01]  /*0d80*/  SHF.L.U32 R19, R19, 0x10, RZ ;  /* 0x0000001013137819 */ /* 0x000fe200000006ff */
[----:B------:R-:W-:Y:S01]  /*0d90*/  FMUL R17, R8, R15 ;  /* 0x0000000f08117220 */ /* 0x000fe20000400000 */
[-C--:B------:R-:W-:Y:S01]  /*0da0*/  FFMA R10, R10, R4.reuse, -R3 ;  /* 0x000000040a0a7223 */ /* 0x080fe20000000803 */
[----:B------:R-:W-:Y:S01]  /*0db0*/  FFMA R9, R9, R4, R16 ;  /* 0x0000000409097223 */ /* 0x000fe20000000010 */
[----:B------:R-:W-:-:S02]  /*0dc0*/  IMAD.U32 R7, R7, 0x10000, RZ ;  /* 0x0001000007077824 */ /* 0x000fc400078e00ff */
[----:B------:R-:W-:Y:S01]  /*0dd0*/  FMUL R4, R12, R19 ;  /* 0x000000130c047220 */ /* 0x000fe20000400000 */
[C---:B------:R-:W-:Y:S01]  /*0de0*/  FMUL R15, R14.reuse, R15 ;  /* 0x0000000f0e0f7220 */ /* 0x040fe20000400000 */
[C---:B------:R-:W-:Y:S01]  /*0df0*/  FMUL R19, R13.reuse, R19 ;  /* 0x000000130d137220 */ /* 0x040fe20000400000 */
[----:B------:R-:W-:Y:S01]  /*0e00*/  FFMA R17, R14, R5, -R17 ;  /* 0x000000050e117223 */ /* 0x000fe20000000811 */
[----:B------:R-:W-:Y:S01]  /*0e10*/  FFMA R13, R13, R7, -R4 ;  /* 0x000000070d0d7223 */ /* 0x000fe20000000804 */
[----:B------:R-:W-:Y:S01]  /*0e20*/  FFMA R8, R8, R5, R15 ;  /* 0x0000000508087223 */ /* 0x000fe2000000000f */
[----:B------:R-:W-:Y:S01]  /*0e30*/  FFMA R12, R12, R7, R19 ;  /* 0x000000070c0c7223 */ /* 0x000fe20000000013 */
[----:B------:R-:W-:Y:S02]  /*0e40*/  F2FP.BF16.F32.PACK_AB R4, R6, R11 ;  /* 0x0000000b0604723e */ /* 0x000fe400000010ff */
[----:B------:R-:W-:Y:S02]  /*0e50*/  IADD3.X R3, PT, PT, R0, UR15, RZ, P0, !PT ;  /* 0x0000000f00037c10 */ /* 0x000fe400087fe4ff */
[----:B------:R-:W-:-:S02]  /*0e60*/  F2FP.BF16.F32.PACK_AB R5, R9, R10 ;  /* 0x0000000a0905723e */ /* 0x000fc400000010ff */
[----:B------:R-:W-:Y:S02]  /*0e70*/  F2FP.BF16.F32.PACK_AB R6, R8, R17 ;  /* 0x000000110806723e */ /* 0x000fe400000010ff */
[----:B------:R-:W-:-:S05]  /*0e80*/  F2FP.BF16.F32.PACK_AB R7, R12, R13 ;  /* 0x0000000d0c07723e */ /* 0x000fca00000010ff */
[----:B------:R-:W-:Y:S01]  /*0e90*/  STG.E.128 desc[UR8][R2.64], R4 ;  /* 0x0000000402007986 */ /* 0x000fe2000c101d08 */
[----:B------:R-:W-:Y:S05]  /*0ea0*/  EXIT ;  /* 0x000000000000794d */ /* 0x000fea0003800000 */
        .weak           $__internal_0_$__cuda_sm3x_div_rn_noftz_f32_slowpath
        .type           $__internal_0_$__cuda_sm3x_div_rn_noftz_f32_slowpath,@function
        .size           $__internal_0_$__cuda_sm3x_div_rn_noftz_f32_slowpath,(.L_x_19 - $__internal_0_$__cuda_sm3x_div_rn_noftz_f32_slowpath)
$__internal_0_$__cuda_sm3x_div_rn_noftz_f32_slowpath:
[----:B------:R-:W-:Y:S01]  /*0eb0*/  SHF.R.U32.HI R7, RZ, 0x17, R5 ;  /* 0x00000017ff077819 */ /* 0x000fe20000011605 */
[----:B------:R-:W-:Y:S01]  /*0ec0*/  BSSY.RECONVERGENT B2, `(.L_x_7) ;  /* 0x0000064000027945 */ /* 0x000fe20003800200 */
[----:B------:R-:W-:Y:S02]  /*0ed0*/  SHF.R.U32.HI R3, RZ, 0x17, R0 ;  /* 0x00000017ff037819 */ /* 0x000fe40000011600 */
[----:B------:R-:W-:Y:S02]  /*0ee0*/  LOP3.LUT R8, R7, 0xff, RZ, 0xc0, !PT ;  /* 0x000000ff07087812 */ /* 0x000fe400078ec0ff */
[----:B------:R-:W-:Y:S02]  /*0ef0*/  LOP3.LUT R7, R3, 0xff, RZ, 0xc0, !PT ;  /* 0x000000ff03077812 */ /* 0x000fe400078ec0ff */
[----:B------:R-:W-:Y:S01]  /*0f00*/  MOV R9, R0 ;  /* 0x0000000000097202 */ /* 0x000fe20000000f00 */
[----:B------:R-:W-:Y:S02]  /*0f10*/  VIADD R12, R8, 0xffffffff ;  /* 0xffffffff080c7836 */ /* 0x000fe40000000000 */
[----:B------:R-:W-:-:S03]  /*0f20*/  VIADD R11, R7, 0xffffffff ;  /* 0xffffffff070b7836 */ /* 0x000fc60000000000 */
[----:B------:R-:W-:-:S04]  /*0f30*/  ISETP.GT.U32.AND P0, PT, R12, 0xfd, PT ;  /* 0x000000fd0c00780c */ /* 0x000fc80003f04070 */
[----:B------:R-:W-:-:S13]  /*0f40*/  ISETP.GT.U32.OR P0, PT, R11, 0xfd, P0 ;  /* 0x000000fd0b00780c */ /* 0x000fda0000704470 */
[----:B------:R-:W-:Y:S01]  /*0f50*/  @!P0 IMAD.MOV.U32 R10, RZ, RZ, RZ ;  /* 0x000000ffff0a8224 */ /* 0x000fe200078e00ff */
[----:B------:R-:W-:Y:S06]  /*0f60*/  @!P0 BRA `(.L_x_8) ;  /* 0x0000000000608947 */ /* 0x000fec0003800000 */
[----:B------:R-:W-:Y:S01]  /*0f70*/  FSETP.GTU.FTZ.AND P0, PT, |R0|, +INF , PT ;  /* 0x7f8000000000780b */ /* 0x000fe20003f1c200 */
[----:B------:R-:W-:Y:S01]  /*0f80*/  IMAD.MOV.U32 R3, RZ, RZ, R5 ;  /* 0x000000ffff037224 */ /* 0x000fe200078e0005 */
[----:B------:R-:W-:-:S04]  /*0f90*/  FSETP.GTU.FTZ.AND P1, PT, |R5|, +INF , PT ;  /* 0x7f8000000500780b */ /* 0x000fc80003f3c200 */
[----:B------:R-:W-:-:S13]  /*0fa0*/  PLOP3.LUT P0, PT, P0, P1, PT, 0xf8, 0x8f ;  /* 0x00000000008f781c */ /* 0x000fda0000703f70 */
[----:B------:R-:W-:Y:S05]  /*0fb0*/  @P0 BRA `(.L_x_9) ;  /* 0x00000004004c0947 */ /* 0x000fea0003800000 */
[----:B------:R-:W-:-:S13]  /*0fc0*/  LOP3.LUT P0, RZ, R5, 0x7fffffff, R9, 0xc8, !PT ;  /* 0x7fffffff05ff7812 */ /* 0x000fda000780c809 */
[----:B------:R-:W-:Y:S05]  /*0fd0*/  @!P0 BRA `(.L_x_10) ;  /* 0x00000004003c8947 */ /* 0x000fea0003800000 */
[C---:B------:R-:W-:Y:S02]  /*0fe0*/  FSETP.NEU.FTZ.AND P2, PT, |R0|.reuse, +INF , PT ;  /* 0x7f8000000000780b */ /* 0x040fe40003f5d200 */
[----:B------:R-:W-:Y:S02]  /*0ff0*/  FSETP.NEU.FTZ.AND P1, PT, |R3|, +INF , PT ;  /* 0x7f8000000300780b */ /* 0x000fe40003f3d200 */
[----:B------:R-:W-:-:S11]  /*1000*/  FSETP.NEU.FTZ.AND P0, PT, |R0|, +INF , PT ;  /* 0x7f8000000000780b */ /* 0x000fd60003f1d200 */
[----:B------:R-:W-:Y:S05]  /*1010*/  @!P1 BRA !P2, `(.L_x_10) ;  /* 0x00000004002c9947 */ /* 0x000fea0005000000 */
[----:B------:R-:W-:-:S04]  /*1020*/  LOP3.LUT P2, RZ, R9, 0x7fffffff, RZ, 0xc0, !PT ;  /* 0x7fffffff09ff7812 */ /* 0x000fc8000784c0ff */
[----:B------:R-:W-:-:S13]  /*1030*/  PLOP3.LUT P1, PT, P1, P2, PT, 0x2f, 0xf2 ;  /* 0x0000000000f2781c */ /* 0x000fda0000f24577 */
[----:B------:R-:W-:Y:S05]  /*1040*/  @P1 BRA `(.L_x_11) ;  /* 0x0000000400181947 */ /* 0x000fea0003800000 */
[----:B------:R-:W-:-:S04]  /*1050*/  LOP3.LUT P1, RZ, R5, 0x7fffffff, RZ, 0xc0, !PT ;  /* 0x7fffffff05ff7812 */ /* 0x000fc8000782c0ff */
[----:B------:R-:W-:-:S13]  /*1060*/  PLOP3.LUT P0, PT, P0, P1, PT, 0x2f, 0xf2 ;  /* 0x0000000000f2781c */ /* 0x000fda0000702577 */
[----:B------:R-:W-:Y:S05]  /*1070*/  @P0 BRA `(.L_x_12) ;  /* 0x0000000400000947 */ /* 0x000fea0003800000 */
[----:B------:R-:W-:Y:S02]  /*1080*/  ISETP.GE.AND P0, PT, R11, RZ, PT ;  /* 0x000000ff0b00720c */ /* 0x000fe40003f06270 */
[----:B------:R-:W-:-:S11]  /*1090*/  ISETP.GE.AND P1, PT, R12, RZ, PT ;  /* 0x000000ff0c00720c */ /* 0x000fd60003f26270 */
[----:B------:R-:W-:Y:S01]  /*10a0*/  @P0 MOV R10, RZ ;  /* 0x000000ff000a0202 */ /* 0x000fe20000000f00 */
[----:B------:R-:W-:Y:S02]  /*10b0*/  @!P0 IMAD.MOV.U32 R10, RZ, RZ, -0x40 ;  /* 0xffffffc0ff0a8424 */ /* 0x000fe400078e00ff */
[----:B------:R-:W-:Y:S01]  /*10c0*/  @!P0 FFMA R9, R0, 1.84467440737095516160e+19, RZ ;  /* 0x5f80000000098823 */ /* 0x000fe200000000ff */
[----:B------:R-:W-:Y:S01]  /*10d0*/  @!P1 FFMA R5, R3, 1.84467440737095516160e+19, RZ ;  /* 0x5f80000003059823 */ /* 0x000fe200000000ff */
[----:B------:R-:W-:-:S07]  /*10e0*/  @!P1 VIADD R10, R10, 0x40 ;  /* 0x000000400a0a9836 */ /* 0x000fce0000000000 */
.L_x_8:
[----:B------:R-:W-:Y:S01]  /*10f0*/  LEA R0, R8, 0xc0800000, 0x17 ;  /* 0xc080000008007811 */ /* 0x000fe200078eb8ff */
[----:B------:R-:W-:Y:S01]  /*1100*/  VIADD R7, R7, 0xffffff81 ;  /* 0xffffff8107077836 */ /* 0x000fe20000000000 */
[----:B------:R-:W-:Y:S02]  /*1110*/  BSSY.RECONVERGENT B3, `(.L_x_13) ;  /* 0x0000035000037945 */ /* 0x000fe40003800200 */
[----:B------:R-:W-:Y:S01]  /*1120*/  IADD3 R5, PT, PT, -R0, R5, RZ ;  /* 0x0000000500057210 */ /* 0x000fe20007ffe1ff */
[C---:B------:R-:W-:Y:S01]  /*1130*/  IMAD R0, R7.reuse, -0x800000, R9 ;  /* 0xff80000007007824 */ /* 0x040fe200078e0209 */
[----:B------:R-:W-:Y:S02]  /*1140*/  IADD3 R7, PT, PT, R7, 0x7f, -R8 ;  /* 0x0000007f07077810 */ /* 0x000fe40007ffe808 */
[----:B------:R-:W0:Y:S01]  /*1150*/  MUFU.RCP R3, R5 ;  /* 0x0000000500037308 */ /* 0x000e220000001000 */
[----:B------:R-:W-:Y:S02]  /*1160*/  FADD.FTZ R11, -R5, -RZ ;  /* 0x800000ff050b7221 */ /* 0x000fe40000010100 */
[----:B------:R-:W-:-:S02]  /*1170*/  IMAD.IADD R7, R7, 0x1, R10 ;  /* 0x0000000107077824 */ /* 0x000fc400078e020a */
[----:B0-----:R-:W-:-:S04]  /*1180*/  FFMA R12, R3, R11, 1 ;  /* 0x3f800000030c7423 */ /* 0x001fc8000000000b */
[----:B------:R-:W-:-:S04]  /*1190*/  FFMA R14, R3, R12, R3 ;  /* 0x0000000c030e7223 */ /* 0x000fc80000000003 */
[----:B------:R-:W-:-:S04]  /*11a0*/  FFMA R3, R0, R14, RZ ;  /* 0x0000000e00037223 */ /* 0x000fc800000000ff */
[----:B------:R-:W-:-:S04]  /*11b0*/  FFMA R12, R11, R3, R0 ;  /* 0x000000030b0c7223 */ /* 0x000fc80000000000 */
[----:B------:R-:W-:-:S04]  /*11c0*/  FFMA R9, R14, R12, R3 ;  /* 0x0000000c0e097223 */ /* 0x000fc80000000003 */
[----:B------:R-:W-:-:S04]  /*11d0*/  FFMA R12, R11, R9, R0 ;  /* 0x000000090b0c7223 */ /* 0x000fc80000000000 */
[----:B------:R-:W-:-:S05]  /*11e0*/  FFMA R0, R14, R12, R9 ;  /* 0x0000000c0e007223 */ /* 0x000fca0000000009 */
[----:B------:R-:W-:-:S04]  /*11f0*/  SHF.R.U32.HI R3, RZ, 0x17, R0 ;  /* 0x00000017ff037819 */ /* 0x000fc80000011600 */
[----:B------:R-:W-:-:S04]  /*1200*/  LOP3.LUT R3, R3, 0xff, RZ, 0xc0, !PT ;  /* 0x000000ff03037812 */ /* 0x000fc800078ec0ff */
[----:B------:R-:W-:-:S05]  /*1210*/  IADD3 R11, PT, PT, R3, R7, RZ ;  /* 0x00000007030b7210 */ /* 0x000fca0007ffe0ff */
[----:B------:R-:W-:-:S05]  /*1220*/  VIADD R3, R11, 0xffffffff ;  /* 0xffffffff0b037836 */ /* 0x000fca0000000000 */
[----:B------:R-:W-:-:S13]  /*1230*/  ISETP.GE.U32.AND P0, PT, R3, 0xfe, PT ;  /* 0x000000fe0300780c */ /* 0x000fda0003f06070 */
[----:B------:R-:W-:Y:S05]  /*1240*/  @!P0 BRA `(.L_x_14) ;  /* 0x0000000000808947 */ /* 0x000fea0003800000 */
[----:B------:R-:W-:-:S13]  /*1250*/  ISETP.GT.AND P0, PT, R11, 0xfe, PT ;  /* 0x000000fe0b00780c */ /* 0x000fda0003f04270 */
[----:B------:R-:W-:Y:S05]  /*1260*/  @P0 BRA `(.L_x_15) ;  /* 0x00000000006c0947 */ /* 0x000fea0003800000 */
[----:B------:R-:W-:-:S13]  /*1270*/  ISETP.GE.AND P0, PT, R11, 0x1, PT ;  /* 0x000000010b00780c */ /* 0x000fda0003f06270 */
[----:B------:R-:W-:Y:S05]  /*1280*/  @P0 BRA `(.L_x_16) ;  /* 0x0000000000740947 */ /* 0x000fea0003800000 */
[----:B------:R-:W-:Y:S02]  /*1290*/  ISETP.GE.AND P0, PT, R11, -0x18, PT ;  /* 0xffffffe80b00780c */ /* 0x000fe40003f06270 */
[----:B------:R-:W-:-:S11]  /*12a0*/  LOP3.LUT R0, R0, 0x80000000, RZ, 0xc0, !PT ;  /* 0x8000000000007812 */ /* 0x000fd600078ec0ff */
[----:B------:R-:W-:Y:S05]  /*12b0*/  @!P0 BRA `(.L_x_16) ;  /* 0x0000000000688947 */ /* 0x000fea0003800000 */
[CCC-:B------:R-:W-:Y:S01]  /*12c0*/  FFMA.RZ R3, R14.reuse, R12.reuse, R9.reuse ;  /* 0x0000000c0e037223 */ /* 0x1c0fe2000000c009 */
[C---:B------:R-:W-:Y:S01]  /*12d0*/  IADD3 R10, PT, PT, R11.reuse, 0x20, RZ ;  /* 0x000000200b0a7810 */ /* 0x040fe20007ffe0ff */
[CC--:B------:R-:W-:Y:S01]  /*12e0*/  FFMA.RM R8, R14.reuse, R12.reuse, R9 ;  /* 0x0000000c0e087223 */ /* 0x0c0fe20000004009 */
[----:B------:R-:W-:Y:S01]  /*12f0*/  IMAD.MOV R7, RZ, RZ, -R11 ;  /* 0x000000ffff077224 */ /* 0x000fe200078e0a0b */
[----:B------:R-:W-:Y:S02]  /*1300*/  ISETP.NE.AND P2, PT, R11, RZ, PT ;  /* 0x000000ff0b00720c */ /* 0x000fe40003f45270 */
[----:B------:R-:W-:Y:S01]  /*1310*/  LOP3.LUT R5, R3, 0x7fffff, RZ, 0xc0, !PT ;  /* 0x007fffff03057812 */ /* 0x000fe200078ec0ff */
[----:B------:R-:W-:Y:S01]  /*1320*/  FFMA.RP R3, R14, R12, R9 ;  /* 0x0000000c0e037223 */ /* 0x000fe20000008009 */
[----:B------:R-:W-:Y:S02]  /*1330*/  ISETP.NE.AND P1, PT, R11, RZ, PT ;  /* 0x000000ff0b00720c */ /* 0x000fe40003f25270 */
[----:B------:R-:W-:-:S02]  /*1340*/  LOP3.LUT R5, R5, 0x800000, RZ, 0xfc, !PT ;  /* 0x0080000005057812 */ /* 0x000fc400078efcff */
[----:B------:R-:W-:Y:S02]  /*1350*/  FSETP.NEU.FTZ.AND P0, PT, R3, R8, PT ;  /* 0x000000080300720b */ /* 0x000fe40003f1d000 */
[----:B------:R-:W-:Y:S02]  /*1360*/  SHF.L.U32 R10, R5, R10, RZ ;  /* 0x0000000a050a7219 */ /* 0x000fe400000006ff */
[----:B------:R-:W-:Y:S02]  /*1370*/  SEL R8, R7, RZ, P2 ;  /* 0x000000ff07087207 */ /* 0x000fe40001000000 */
[----:B------:R-:W-:Y:S02]  /*1380*/  ISETP.NE.AND P1, PT, R10, RZ, P1 ;  /* 0x000000ff0a00720c */ /* 0x000fe40000f25270 */
[----:B------:R-:W-:Y:S02]  /*1390*/  SHF.R.U32.HI R8, RZ, R8, R5 ;  /* 0x00000008ff087219 */ /* 0x000fe40000011605 */
[----:B------:R-:W-:-:S02]  /*13a0*/  PLOP3.LUT P0, PT, P0, P1, PT, 0xf8, 0x8f ;  /* 0x00000000008f781c */ /* 0x000fc40000703f70 */
[----:B------:R-:W-:Y:S02]  /*13b0*/  SHF.R.U32.HI R10, RZ, 0x1, R8 ;  /* 0x00000001ff0a7819 */ /* 0x000fe40000011608 */
[----:B------:R-:W-:-:S04]  /*13c0*/  SEL R3, RZ, 0x1, !P0 ;  /* 0x00000001ff037807 */ /* 0x000fc80004000000 */
[----:B------:R-:W-:-:S04]  /*13d0*/  LOP3.LUT R3, R3, 0x1, R10, 0xf8, !PT ;  /* 0x0000000103037812 */ /* 0x000fc800078ef80a */
[----:B------:R-:W-:-:S04]  /*13e0*/  LOP3.LUT R3, R3, R8, RZ, 0xc0, !PT ;  /* 0x0000000803037212 */ /* 0x000fc800078ec0ff */
[----:B------:R-:W-:-:S04]  /*13f0*/  IADD3 R3, PT, PT, R10, R3, RZ ;  /* 0x000000030a037210 */ /* 0x000fc80007ffe0ff */
[----:B------:R-:W-:Y:S01]  /*1400*/  LOP3.LUT R0, R3, R0, RZ, 0xfc, !PT ;  /* 0x0000000003007212 */ /* 0x000fe200078efcff */
[----:B------:R-:W-:Y:S06]  /*1410*/  BRA `(.L_x_16) ;  /* 0x0000000000107947 */ /* 0x000fec0003800000 */
.L_x_15:
[----:B------:R-:W-:-:S04]  /*1420*/  LOP3.LUT R0, R0, 0x80000000, RZ, 0xc0, !PT ;  /* 0x8000000000007812 */ /* 0x000fc800078ec0ff */
[----:B------:R-:W-:Y:S01]  /*1430*/  LOP3.LUT R0, R0, 0x7f800000, RZ, 0xfc, !PT ;  /* 0x7f80000000007812 */ /* 0x000fe200078efcff */
[----:B------:R-:W-:Y:S06]  /*1440*/  BRA `(.L_x_16) ;  /* 0x0000000000047947 */ /* 0x000fec0003800000 */
.L_x_14:
[----:B------:R-:W-:-:S07]  /*1450*/  IMAD R0, R7, 0x800000, R0 ;  /* 0x0080000007007824 */ /* 0x000fce00078e0200 */
.L_x_16:
[----:B------:R-:W-:Y:S05]  /*1460*/  BSYNC.RECONVERGENT B3 ;  /* 0x0000000000037941 */ /* 0x000fea0003800200 */
.L_x_13:
[----:B------:R-:W-:Y:S05]  /*1470*/  BRA `(.L_x_17) ;  /* 0x0000000000207947 */ /* 0x000fea0003800000 */
.L_x_12:
[----:B------:R-:W-:-:S04]  /*1480*/  LOP3.LUT R0, R5, 0x80000000, R9, 0x48, !PT ;  /* 0x8000000005007812 */ /* 0x000fc800078e4809 */
[----:B------:R-:W-:Y:S01]  /*1490*/  LOP3.LUT R0, R0, 0x7f800000, RZ, 0xfc, !PT ;  /* 0x7f80000000007812 */ /* 0x000fe200078efcff */
[----:B------:R-:W-:Y:S06]  /*14a0*/  BRA `(.L_x_17) ;  /* 0x0000000000147947 */ /* 0x000fec0003800000 */
.L_x_11:
[----:B------:R-:W-:Y:S01]  /*14b0*/  LOP3.LUT R0, R5, 0x80000000, R9, 0x48, !PT ;  /* 0x8000000005007812 */ /* 0x000fe200078e4809 */
[----:B------:R-:W-:Y:S06]  /*14c0*/  BRA `(.L_x_17) ;  /* 0x00000000000c7947 */ /* 0x000fec0003800000 */
.L_x_10:
[----:B------:R-:W0:Y:S01]  /*14d0*/  MUFU.RSQ R0, -QNAN ;  /* 0xffc0000000007908 */ /* 0x000e220000001400 */
[----:B------:R-:W-:Y:S05]  /*14e0*/  BRA `(.L_x_17) ;  /* 0x0000000000047947 */ /* 0x000fea0003800000 */
.L_x_9:
[----:B------:R-:W-:-:S07]  /*14f0*/  FADD.FTZ R0, R0, R3 ;  /* 0x0000000300007221 */ /* 0x000fce0000010000 */
.L_x_17:
[----:B------:R-:W-:Y:S05]  /*1500*/  BSYNC.RECONVERGENT B2 ;  /* 0x0000000000027941 */ /* 0x000fea0003800200 */
.L_x_7:
[----:B------:R-:W-:-:S04]  /*1510*/  HFMA2 R7, -RZ, RZ, 0, 0 ;  /* 0x00000000ff077431 */ /* 0x000fc800000001ff */
[----:B0-----:R-:W-:Y:S05]  /*1520*/  RET.REL.NODEC R6 `(_ZN32_GLOBAL__N__b803ed85_4_k_cu_main14RopeBf16KernelILi8ELi16EEEvPK13__nv_bfloat16PS1_iif) ;  /* 0xffffffe806b47950 */ /* 0x001fea0003c3ffff */
.L_x_18:
[----:B------:R-:W-:-:S00]  /*1530*/  BRA `(.L_x_18) ;  /* 0xfffffffc00fc7947 */ /* 0x000fc0000383ffff */
[----:B------:R-:W-:-:S00]  /*1540*/  NOP ;  /* 0x0000000000007918 */ /* 0x000fc00000000000 */
        /* <DEDUP_REMOVED lines=11> */
.L_x_19:


//--------------------- .nv.shared._ZN32_GLOBAL__N__b803ed85_4_k_cu_main14RopeBf16KernelILi8ELi16EEEvPK13__nv_bfloat16PS1_iif --------------------------
	.section	.nv.shared._ZN32_GLOBAL__N__b803ed85_4_k_cu_main14RopeBf16KernelILi8ELi16EEEvPK13__nv_bfloat16PS1_iif,"aw",@nobits
	.sectionflags	@""
	.align	16
	.zero		1024


//--------------------- .nv.shared.reserved.0     --------------------------
	.section	.nv.shared.reserved.0,"aw",@nobits
	.weak		__nv_reservedSMEM_offset_0_alias
	.size		__nv_reservedSMEM_offset_0_alias, 0, 64
	.other		__nv_reservedSMEM_offset_0_alias,@"STO_CUDA_RESERVED_SHARED STV_DEFAULT"
__nv_reservedSMEM_offset_0_alias:
	.zero		0
	.zero		64


//--------------------- .nv.constant0._ZN32_GLOBAL__N__b803ed85_4_k_cu_main14RopeBf16KernelILi8ELi16EEEvPK13__nv_bfloat16PS1_iif --------------------------
	.section	.nv.constant0._ZN32_GLOBAL__N__b803ed85_4_k_cu_main14RopeBf16KernelILi8ELi16EEEvPK13__nv_bfloat16PS1_iif,"a",@progbits
	.sectionflags	@""
	.align	4
.nv.constant0._ZN32_GLOBAL__N__b803ed85_4_k_cu_main14RopeBf16KernelILi8ELi16EEEvPK13__nv_bfloat16PS1_iif:
	.zero		924


//--------------------- SYMBOLS --------------------------

	.type		.nv.reservedSmem.offset0,@object
	.size		.nv.reservedSmem.offset0,0x4
	.type		.nv.reservedSmem.cap,@object
	.size		.nv.reservedSmem.cap,0x4
